//
// Generated by NVIDIA NVVM Compiler
//
// Compiler Build ID: CL-36424714
// Cuda compilation tools, release 13.0, V13.0.88
// Based on NVVM 20.0.0
//

.version 9.0
.target sm_100
.address_size 64

	// .globl	_Z20countWordOccurrencesPKcS0_iiPi

.visible .entry _Z20countWordOccurrencesPKcS0_iiPi(
	.param .u64 .ptr .align 1 _Z20countWordOccurrencesPKcS0_iiPi_param_0,
	.param .u64 .ptr .align 1 _Z20countWordOccurrencesPKcS0_iiPi_param_1,
	.param .u32 _Z20countWordOccurrencesPKcS0_iiPi_param_2,
	.param .u32 _Z20countWordOccurrencesPKcS0_iiPi_param_3,
	.param .u64 .ptr .align 1 _Z20countWordOccurrencesPKcS0_iiPi_param_4
)
{
	.reg .pred 	%p<13>;
	.reg .b16 	%rs<9>;
	.reg .b32 	%r<18>;
	.reg .b64 	%rd<13>;

	ld.param.u64 	%rd4, [_Z20countWordOccurrencesPKcS0_iiPi_param_0];
	ld.param.u64 	%rd5, [_Z20countWordOccurrencesPKcS0_iiPi_param_1];
	ld.param.u32 	%r5, [_Z20countWordOccurrencesPKcS0_iiPi_param_2];
	ld.param.u32 	%r6, [_Z20countWordOccurrencesPKcS0_iiPi_param_3];
	ld.param.u64 	%rd3, [_Z20countWordOccurrencesPKcS0_iiPi_param_4];
	cvta.to.global.u64 	%rd1, %rd4;
	cvta.to.global.u64 	%rd2, %rd5;
	mov.u32 	%r7, %ctaid.x;
	mov.u32 	%r8, %ntid.x;
	mov.u32 	%r9, %tid.x;
	mad.lo.s32 	%r1, %r7, %r8, %r9;
	sub.s32 	%r10, %r5, %r6;
	setp.gt.s32 	%p2, %r1, %r10;
	@%p2 bra 	$L__BB0_9;
	ld.global.u8 	%rs8, [%rd2];
	setp.eq.s16 	%p4, %rs8, 0;
	mov.b32 	%r17, 0;
	mov.pred 	%p3, -1;
	mov.pred 	%p12, %p3;
	@%p4 bra 	$L__BB0_6;
	mov.b32 	%r17, 0;
$L__BB0_3:
	add.s32 	%r13, %r17, %r1;
	cvt.s64.s32 	%rd6, %r13;
	add.s64 	%rd7, %rd1, %rd6;
	ld.global.u8 	%rs3, [%rd7];
	setp.eq.s16 	%p6, %rs3, 0;
	mov.pred 	%p12, 0;
	@%p6 bra 	$L__BB0_6;
	setp.ne.s16 	%p7, %rs3, %rs8;
	@%p7 bra 	$L__BB0_9;
	add.s32 	%r3, %r17, 1;
	cvt.u64.u32 	%rd8, %r17;
	add.s64 	%rd9, %rd2, %rd8;
	ld.global.u8 	%rs8, [%rd9+1];
	setp.ne.s16 	%p9, %rs8, 0;
	mov.u32 	%r17, %r3;
	mov.pred 	%p12, %p3;
	@%p9 bra 	$L__BB0_3;
$L__BB0_6:
	not.pred 	%p10, %p12;
	@%p10 bra 	$L__BB0_9;
	add.s32 	%r14, %r17, %r1;
	cvt.s64.s32 	%rd10, %r14;
	add.s64 	%rd11, %rd1, %rd10;
	ld.global.u8 	%rs6, [%rd11];
	or.b16  	%rs7, %rs6, 32;
	setp.eq.s16 	%p11, %rs7, 32;
	@%p11 bra 	$L__BB0_8;
	bra.uni 	$L__BB0_9;
$L__BB0_8:
	cvta.to.global.u64 	%rd12, %rd3;
	atom.global.add.u32 	%r15, [%rd12], 1;
$L__BB0_9:
	ret;

}


// ===== COMPILED SASS (sm_100) =====

	.target	sm_100

	.elftype	@"ET_EXEC"


//--------------------- .note.nv.tkinfo           --------------------------
	.section	.note.nv.tkinfo,"",@"SHT_NOTE"
	.sectionflags	@"SHF_NOTE_NV_TKINFO"
	.tkinfo
        /*0018*/ 	.word	0x00000002
        /*0030*/ 	.string	""
        /*0030*/ 	.string	"ptxas"
        /*0030*/ 	.string	"Cuda compilation tools, release 13.0, V13.0.88"
        /*0030*/ 	.string	"Build cuda_13.0.r13.0/compiler.36424714_0"
        /*0030*/ 	.string	"-arch sm_100 -m 64 "



//--------------------- .note.nv.cuinfo           --------------------------
	.section	.note.nv.cuinfo,"",@"SHT_NOTE"
	.sectionflags	@"SHF_NOTE_NV_CUINFO"
        /*0018*/ 	.short	0x0002
        /*001a*/ 	.short	0x0064
        /*001c*/ 	.short	0x0082
	.zero		2


//--------------------- .nv.info                  --------------------------
	.section	.nv.info,"",@"SHT_CUDA_INFO"
	.align	4


	//----- nvinfo : EIATTR_REGCOUNT
	.align		4
        /*0000*/ 	.byte	0x04, 0x2f
        /*0002*/ 	.short	(.L_1 - .L_0)
	.align		4
.L_0:
        /*0004*/ 	.word	index@(_Z20countWordOccurrencesPKcS0_iiPi)
        /*0008*/ 	.word	0x00000008


	//----- nvinfo : EIATTR_FRAME_SIZE
	.align		4
.L_1:
        /*000c*/ 	.byte	0x04, 0x11
        /*000e*/ 	.short	(.L_3 - .L_2)
	.align		4
.L_2:
        /*0010*/ 	.word	index@(_Z20countWordOccurrencesPKcS0_iiPi)
        /*0014*/ 	.word	0x00000000


	//----- nvinfo : EIATTR_MIN_STACK_SIZE
	.align		4
.L_3:
        /*0018*/ 	.byte	0x04, 0x12
        /*001a*/ 	.short	(.L_5 - .L_4)
	.align		4
.L_4:
        /*001c*/ 	.word	index@(_Z20countWordOccurrencesPKcS0_iiPi)
        /*0020*/ 	.word	0x00000000
.L_5:


//--------------------- .nv.compat                --------------------------
	.section	.nv.compat,"",@"SHT_CUDA_COMPAT_INFO"
	.align	4
        /*0000*/ 	.byte	0x02, 0x09, 0x00, 0x00, 0x02, 0x02, 0x01, 0x00, 0x02, 0x05, 0x05, 0x00, 0x03, 0x07, 0x01, 0x01
        /*0010*/ 	.byte	0x02, 0x03, 0x00, 0x00, 0x02, 0x06, 0x01, 0x00, 0x04, 0x0b, 0x08, 0x00, 0x09, 0x00, 0x00, 0x00
        /*0020*/ 	.byte	0x00, 0x00, 0x00, 0x00


//--------------------- .nv.info._Z20countWordOccurrencesPKcS0_iiPi --------------------------
	.section	.nv.info._Z20countWordOccurrencesPKcS0_iiPi,"",@"SHT_CUDA_INFO"
	.sectionflags	@""
	.align	4


	//----- nvinfo : EIATTR_CUDA_API_VERSION
	.align		4
        /*0000*/ 	.byte	0x04, 0x37
        /*0002*/ 	.short	(.L_7 - .L_6)
.L_6:
        /*0004*/ 	.word	0x00000082


	//----- nvinfo : EIATTR_KPARAM_INFO
	.align		4
.L_7:
        /*0008*/ 	.byte	0x04, 0x17
        /*000a*/ 	.short	(.L_9 - .L_8)
.L_8:
        /*000c*/ 	.word	0x00000000
        /*0010*/ 	.short	0x0004
        /*0012*/ 	.short	0x0018
        /*0014*/ 	.byte	0x00, 0xf5, 0x21, 0x00


	//----- nvinfo : EIATTR_KPARAM_INFO
	.align		4
.L_9:
        /*0018*/ 	.byte	0x04, 0x17
        /*001a*/ 	.short	(.L_11 - .L_10)
.L_10:
        /*001c*/ 	.word	0x00000000
        /*0020*/ 	.short	0x0003
        /*0022*/ 	.short	0x0014
        /*0024*/ 	.byte	0x00, 0xf0, 0x11, 0x00


	//----- nvinfo : EIATTR_KPARAM_INFO
	.align		4
.L_11:
        /*0028*/ 	.byte	0x04, 0x17
        /*002a*/ 	.short	(.L_13 - .L_12)
.L_12:
        /*002c*/ 	.word	0x00000000
        /*0030*/ 	.short	0x0002
        /*0032*/ 	.short	0x0010
        /*0034*/ 	.byte	0x00, 0xf0, 0x11, 0x00


	//----- nvinfo : EIATTR_KPARAM_INFO
	.align		4
.L_13:
        /*0038*/ 	.byte	0x04, 0x17
        /*003a*/ 	.short	(.L_15 - .L_14)
.L_14:
        /*003c*/ 	.word	0x00000000
        /*0040*/ 	.short	0x0001
        /*0042*/ 	.short	0x0008
        /*0044*/ 	.byte	0x00, 0xf5, 0x21, 0x00


	//----- nvinfo : EIATTR_KPARAM_INFO
	.align		4
.L_15:
        /*0048*/ 	.byte	0x04, 0x17
        /*004a*/ 	.short	(.L_17 - .L_16)
.L_16:
        /*004c*/ 	.word	0x00000000
        /*0050*/ 	.short	0x0000
        /*0052*/ 	.short	0x0000
        /*0054*/ 	.byte	0x00, 0xf5, 0x21, 0x00


	//----- nvinfo : EIATTR_SPARSE_MMA_MASK
	.align		4
.L_17:
        /*0058*/ 	.byte	0x03, 0x50
        /*005a*/ 	.short	0x0000


	//----- nvinfo : EIATTR_MAXREG_COUNT
	.align		4
        /*005c*/ 	.byte	0x03, 0x1b
        /*005e*/ 	.short	0x00ff


	//----- nvinfo : EIATTR_MERCURY_ISA_VERSION
	.align		4
        /*0060*/ 	.byte	0x03, 0x5f
        /*0062*/ 	.short	0x0101


	//----- nvinfo : EIATTR_INT_WARP_WIDE_INSTR_OFFSETS
	.align		4
        /*0064*/ 	.byte	0x04, 0x31
        /*0066*/ 	.short	(.L_19 - .L_18)


	//   ....[0]....
.L_18:
        /*0068*/ 	.word	0x00000330


	//----- nvinfo : EIATTR_VRC_CTA_INIT_COUNT
	.align		4
.L_19:
        /*006c*/ 	.byte	0x02, 0x4a
	.zero		1
	.zero		1


	//----- nvinfo : EIATTR_EXIT_INSTR_OFFSETS
	.align		4
        /*0070*/ 	.byte	0x04, 0x1c
        /*0072*/ 	.short	(.L_21 - .L_20)


	//   ....[0]....
.L_20:
        /*0074*/ 	.word	0x00000080


	//   ....[1]....
        /*0078*/ 	.word	0x000001e0


	//   ....[2]....
        /*007c*/ 	.word	0x00000270


	//   ....[3]....
        /*0080*/ 	.word	0x00000300


	//   ....[4]....
        /*0084*/ 	.word	0x00000380


	//----- nvinfo : EIATTR_CRS_STACK_SIZE
	.align		4
.L_21:
        /*0088*/ 	.byte	0x04, 0x1e
        /*008a*/ 	.short	(.L_23 - .L_22)
.L_22:
        /*008c*/ 	.word	0x00000000


	//----- nvinfo : EIATTR_CBANK_PARAM_SIZE
	.align		4
.L_23:
        /*0090*/ 	.byte	0x03, 0x19
        /*0092*/ 	.short	0x0020


	//----- nvinfo : EIATTR_PARAM_CBANK
	.align		4
        /*0094*/ 	.byte	0x04, 0x0a
        /*0096*/ 	.short	(.L_25 - .L_24)
	.align		4
.L_24:
        /*0098*/ 	.word	index@(.nv.constant0._Z20countWordOccurrencesPKcS0_iiPi)
        /*009c*/ 	.short	0x0380
        /*009e*/ 	.short	0x0020


	//----- nvinfo : EIATTR_SW_WAR
	.align		4
.L_25:
        /*00a0*/ 	.byte	0x04, 0x36
        /*00a2*/ 	.short	(.L_27 - .L_26)
.L_26:
        /*00a4*/ 	.word	0x00000008
.L_27:


//--------------------- .nv.callgraph             --------------------------
	.section	.nv.callgraph,"",@"SHT_CUDA_CALLGRAPH"
	.align	4
	.sectionentsize	8
	.align		4
        /*0000*/ 	.word	0x00000000
	.align		4
        /*0004*/ 	.word	0xffffffff
	.align		4
        /*0008*/ 	.word	0x00000000
	.align		4
        /*000c*/ 	.word	0xfffffffe
	.align		4
        /*0010*/ 	.word	0x00000000
	.align		4
        /*0014*/ 	.word	0xfffffffd
	.align		4
        /*0018*/ 	.word	0x00000000
	.align		4
        /*001c*/ 	.word	0xfffffffc


//--------------------- .text._Z20countWordOccurrencesPKcS0_iiPi --------------------------
	.section	.text._Z20countWordOccurrencesPKcS0_iiPi,"ax",@progbits
	.align	128
        .global         _Z20countWordOccurrencesPKcS0_iiPi
        .type           _Z20countWordOccurrencesPKcS0_iiPi,@function
        .size           _Z20countWordOccurrencesPKcS0_iiPi,(.L_x_4 - _Z20countWordOccurrencesPKcS0_iiPi)
        .other          _Z20countWordOccurrencesPKcS0_iiPi,@"STO_CUDA_ENTRY STV_DEFAULT"
_Z20countWordOccurrencesPKcS0_iiPi:
.text._Z20countWordOccurrencesPKcS0_iiPi:
[----:B------:R-:W-:Y:S01]  /*0000*/  LDC R1, c[0x0][0x37c] ;  /* 0x0000df00ff017b82 */ /* 0x000fe20000000800 */
[----:B------:R-:W0:Y:S07]  /*0010*/  S2R R3, SR_TID.X ;  /* 0x0000000000037919 */ /* 0x000e2e0000002100 */
[----:B------:R-:W0:Y:S01]  /*0020*/  S2UR UR6, SR_CTAID.X ;  /* 0x00000000000679c3 */ /* 0x000e220000002500 */
[----:B------:R-:W1:Y:S07]  /*0030*/  LDCU.64 UR4, c[0x0][0x390] ;  /* 0x00007200ff0477ac */ /* 0x000e6e0008000a00 */
[----:B------:R-:W0:Y:S01]  /*0040*/  LDC R0, c[0x0][0x360] ;  /* 0x0000d800ff007b82 */ /* 0x000e220000000800 */
[----:B-1----:R-:W-:Y:S01]  /*0050*/  UIADD3 UR4, UPT, UPT, UR4, -UR5, URZ ;  /* 0x8000000504047290 */ /* 0x002fe2000fffe0ff */
[----:B0-----:R-:W-:-:S05]  /*0060*/  IMAD R0, R0, UR6, R3 ;  /* 0x0000000600007c24 */ /* 0x001fca000f8e0203 */
[----:B------:R-:W-:-:S13]  /*0070*/  ISETP.GT.AND P0, PT, R0, UR4, PT ;  /* 0x0000000400007c0c */ /* 0x000fda000bf04270 */
[----:B------:R-:W-:Y:S05]  /*0080*/  @P0 EXIT ;  /* 0x000000000000094d */ /* 0x000fea0003800000 */
[----:B------:R-:W0:Y:S01]  /*0090*/  LDC.64 R2, c[0x0][0x388] ;  /* 0x0000e200ff027b82 */ /* 0x000e220000000a00 */
[----:B------:R-:W0:Y:S02]  /*00a0*/  LDCU.64 UR4, c[0x0][0x358] ;  /* 0x00006b00ff0477ac */ /* 0x000e240008000a00 */
[----:B0-----:R-:W2:Y:S01]  /*00b0*/  LDG.E.U8 R2, desc[UR4][R2.64] ;  /* 0x0000000402027981 */ /* 0x001ea2000c1e1100 */
[----:B------:R-:W-:Y:S01]  /*00c0*/  PLOP3.LUT P0, PT, PT, PT, PT, 0x80, 0x8 ;  /* 0x000000000008781c */ /* 0x000fe20003f0f070 */
[----:B------:R-:W-:Y:S01]  /*00d0*/  IMAD.MOV.U32 R5, RZ, RZ, RZ ;  /* 0x000000ffff057224 */ /* 0x000fe200078e00ff */
[----:B--2---:R-:W-:-:S13]  /*00e0*/  ISETP.NE.AND P1, PT, R2, RZ, PT ;  /* 0x000000ff0200720c */ /* 0x004fda0003f25270 */
[----:B------:R-:W-:Y:S05]  /*00f0*/  @!P1 BRA `(.L_x_0) ;  /* 0x00000000005c9947 */ /* 0x000fea0003800000 */
[----:B------:R-:W-:Y:S01]  /*0100*/  BSSY.RECONVERGENT B0, `(.L_x_0) ;  /* 0x0000016000007945 */ /* 0x000fe20003800200 */
[----:B------:R-:W-:Y:S01]  /*0110*/  PRMT R4, R2, 0x7610, R4 ;  /* 0x0000761002047816 */ /* 0x000fe20000000004 */
[----:B------:R-:W-:Y:S01]  /*0120*/  IMAD.MOV.U32 R5, RZ, RZ, RZ ;  /* 0x000000ffff057224 */ /* 0x000fe200078e00ff */
[----:B------:R-:W0:Y:S01]  /*0130*/  LDCU.64 UR6, c[0x0][0x380] ;  /* 0x00007000ff0677ac */ /* 0x000e220008000a00 */
[----:B------:R-:W1:Y:S05]  /*0140*/  LDCU.64 UR8, c[0x0][0x388] ;  /* 0x00007100ff0877ac */ /* 0x000e6a0008000a00 */
.L_x_2:
[----:B------:R-:W-:-:S05]  /*0150*/  IMAD.IADD R3, R0, 0x1, R5 ;  /* 0x0000000100037824 */ /* 0x000fca00078e0205 */
[----:B0-----:R-:W-:-:S04]  /*0160*/  IADD3 R2, P0, PT, R3, UR6, RZ ;  /* 0x0000000603027c10 */ /* 0x001fc8000ff1e0ff */
[----:B------:R-:W-:-:S06]  /*0170*/  LEA.HI.X.SX32 R3, R3, UR7, 0x1, P0 ;  /* 0x0000000703037c11 */ /* 0x000fcc00080f0eff */
[----:B------:R-:W2:Y:S01]  /*0180*/  LDG.E.U8 R3, desc[UR4][R2.64] ;  /* 0x0000000402037981 */ /* 0x000ea2000c1e1100 */
[----:B------:R-:W-:Y:S02]  /*0190*/  PLOP3.LUT P0, PT, PT, PT, PT, 0x8, 0x80 ;  /* 0x000000000080781c */ /* 0x000fe40003f0e170 */
[----:B--2---:R-:W-:-:S13]  /*01a0*/  ISETP.NE.AND P1, PT, R3, RZ, PT ;  /* 0x000000ff0300720c */ /* 0x004fda0003f25270 */
[----:B------:R-:W-:Y:S05]  /*01b0*/  @!P1 BRA `(.L_x_1) ;  /* 0x0000000000289947 */ /* 0x000fea0003800000 */
[----:B------:R-:W-:-:S04]  /*01c0*/  PRMT R2, R4, 0x9910, RZ ;  /* 0x0000991004027816 */ /* 0x000fc800000000ff */
[----:B------:R-:W-:-:S13]  /*01d0*/  ISETP.NE.AND P0, PT, R3, R2, PT ;  /* 0x000000020300720c */ /* 0x000fda0003f05270 */
[----:B-1----:R-:W-:Y:S05]  /*01e0*/  @P0 EXIT ;  /* 0x000000000000094d */ /* 0x002fea0003800000 */
[----:B------:R-:W-:-:S05]  /*01f0*/  IADD3 R2, P0, PT, R5, UR8, RZ ;  /* 0x0000000805027c10 */ /* 0x000fca000ff1e0ff */
[----:B------:R-:W-:-:S05]  /*0200*/  IMAD.X R3, RZ, RZ, UR9, P0 ;  /* 0x00000009ff037e24 */ /* 0x000fca00080e06ff */
[----:B------:R-:W2:Y:S01]  /*0210*/  LDG.E.U8 R4, desc[UR4][R2.64+0x1] ;  /* 0x0000010402047981 */ /* 0x000ea2000c1e1100 */
[----:B------:R-:W-:Y:S01]  /*0220*/  VIADD R5, R5, 0x1 ;  /* 0x0000000105057836 */ /* 0x000fe20000000000 */
[----:B--2---:R-:W-:-:S13]  /*0230*/  ISETP.NE.AND P0, PT, R4, RZ, PT ;  /* 0x000000ff0400720c */ /* 0x004fda0003f05270 */
[----:B------:R-:W-:Y:S05]  /*0240*/  @P0 BRA `(.L_x_2) ;  /* 0xfffffffc00c00947 */ /* 0x000fea000383ffff */
[----:B------:R-:W-:-:S13]  /*0250*/  PLOP3.LUT P0, PT, PT, PT, PT, 0x80, 0x8 ;  /* 0x000000000008781c */ /* 0x000fda0003f0f070 */
.L_x_1:
[----:B-1----:R-:W-:Y:S05]  /*0260*/  BSYNC.RECONVERGENT B0 ;  /* 0x0000000000007941 */ /* 0x002fea0003800200 */
.L_x_0:
[----:B------:R-:W-:Y:S05]  /*0270*/  @!P0 EXIT ;  /* 0x000000000000894d */ /* 0x000fea0003800000 */
[----:B------:R-:W0:Y:S01]  /*0280*/  LDCU.64 UR6, c[0x0][0x380] ;  /* 0x00007000ff0677ac */ /* 0x000e220008000a00 */
[----:B------:R-:W-:-:S05]  /*0290*/  IMAD.IADD R0, R0, 0x1, R5 ;  /* 0x0000000100007824 */ /* 0x000fca00078e0205 */
[----:B0-----:R-:W-:-:S04]  /*02a0*/  IADD3 R2, P0, PT, R0, UR6, RZ ;  /* 0x0000000600027c10 */ /* 0x001fc8000ff1e0ff */
[----:B------:R-:W-:-:S05]  /*02b0*/  LEA.HI.X.SX32 R3, R0, UR7, 0x1, P0 ;  /* 0x0000000700037c11 */ /* 0x000fca00080f0eff */
[----:B------:R-:W2:Y:S02]  /*02c0*/  LDG.E.U8 R2, desc[UR4][R2.64] ;  /* 0x0000000402027981 */ /* 0x000ea4000c1e1100 */
[----:B--2---:R-:W-:-:S04]  /*02d0*/  LOP3.LUT R0, R2, 0x20, RZ, 0xfc, !PT ;  /* 0x0000002002007812 */ /* 0x004fc800078efcff */
[----:B------:R-:W-:-:S04]  /*02e0*/  PRMT R0, R0, 0x9910, RZ ;  /* 0x0000991000007816 */ /* 0x000fc800000000ff */
[----:B------:R-:W-:-:S13]  /*02f0*/  ISETP.NE.AND P0, PT, R0, 0x20, PT ;  /* 0x000000200000780c */ /* 0x000fda0003f05270 */
[----:B------:R-:W-:Y:S05]  /*0300*/  @P0 EXIT ;  /* 0x000000000000094d */ /* 0x000fea0003800000 */
[----:B------:R-:W0:Y:S01]  /*0310*/  S2R R0, SR_LANEID ;  /* 0x0000000000007919 */ /* 0x000e220000000000 */
[----:B------:R-:W1:Y:S01]  /*0320*/  LDC.64 R2, c[0x0][0x398] ;  /* 0x0000e600ff027b82 */ /* 0x000e620000000a00 */
[----:B------:R-:W-:Y:S02]  /*0330*/  VOTEU.ANY UR6, UPT, PT ;  /* 0x0000000000067886 */ /* 0x000fe400038e0100 */
[----:B------:R-:W-:Y:S02]  /*0340*/  UFLO.U32 UR7, UR6 ;  /* 0x00000006000772bd */ /* 0x000fe400080e0000 */
[----:B------:R-:W1:Y:S04]  /*0350*/  POPC R5, UR6 ;  /* 0x0000000600057d09 */ /* 0x000e680008000000 */
[----:B0-----:R-:W-:-:S13]  /*0360*/  ISETP.EQ.U32.AND P0, PT, R0, UR7, PT ;  /* 0x0000000700007c0c */ /* 0x001fda000bf02070 */
[----:B-1----:R-:W-:Y:S01]  /*0370*/  @P0 REDG.E.ADD.STRONG.GPU desc[UR4][R2.64], R5 ;  /* 0x000000050200098e */ /* 0x002fe2000c12e104 */
[----:B------:R-:W-:Y:S05]  /*0380*/  EXIT ;  /* 0x000000000000794d */ /* 0x000fea0003800000 */
.L_x_3:
[----:B------:R-:W-:-:S00]  /*0390*/  BRA `(.L_x_3) ;  /* 0xfffffffc00fc7947 */ /* 0x000fc0000383ffff */
[----:B------:R-:W-:-:S00]  /*03a0*/  NOP ;  /* 0x0000000000007918 */ /* 0x000fc00000000000 */
        /* <DEDUP_REMOVED lines=13> */
.L_x_4:


//--------------------- .nv.shared.reserved.0     --------------------------
	.section	.nv.shared.reserved.0,"aw",@nobits
	.weak		__nv_reservedSMEM_offset_0_alias
	.size		__nv_reservedSMEM_offset_0_alias, 0, 64
	.other		__nv_reservedSMEM_offset_0_alias,@"STO_CUDA_RESERVED_SHARED STV_DEFAULT"
__nv_reservedSMEM_offset_0_alias:
	.zero		0
	.zero		64


//--------------------- .nv.constant0._Z20countWordOccurrencesPKcS0_iiPi --------------------------
	.section	.nv.constant0._Z20countWordOccurrencesPKcS0_iiPi,"a",@progbits
	.sectionflags	@""
	.align	4
.nv.constant0._Z20countWordOccurrencesPKcS0_iiPi:
	.zero		928


//--------------------- SYMBOLS --------------------------

	.type		.nv.reservedSmem.offset0,@object
	.size		.nv.reservedSmem.offset0,0x4
